//
// Generated by NVIDIA NVVM Compiler
//
// Compiler Build ID: CL-36424714
// Cuda compilation tools, release 13.0, V13.0.88
// Based on NVVM 20.0.0
//

.version 9.0
.target sm_100
.address_size 64

	// .globl	_Z15kernelVectorDotPfS_S_
// _ZZ15kernelVectorDotPfS_S_E11_sh_results has been demoted

.visible .entry _Z15kernelVectorDotPfS_S_(
	.param .u64 .ptr .align 1 _Z15kernelVectorDotPfS_S__param_0,
	.param .u64 .ptr .align 1 _Z15kernelVectorDotPfS_S__param_1,
	.param .u64 .ptr .align 1 _Z15kernelVectorDotPfS_S__param_2
)
{
	.reg .pred 	%p<7>;
	.reg .b32 	%r<18>;
	.reg .b32 	%f<9>;
	.reg .b64 	%rd<12>;
	// demoted variable
	.shared .align 4 .b8 _ZZ15kernelVectorDotPfS_S_E11_sh_results[512];
	ld.param.u64 	%rd1, [_Z15kernelVectorDotPfS_S__param_0];
	ld.param.u64 	%rd2, [_Z15kernelVectorDotPfS_S__param_1];
	ld.param.u64 	%rd3, [_Z15kernelVectorDotPfS_S__param_2];
	mov.u32 	%r1, %tid.x;
	mov.u32 	%r2, %ctaid.x;
	mov.u32 	%r17, %ntid.x;
	mad.lo.s32 	%r16, %r2, %r17, %r1;
	setp.gt.s32 	%p1, %r16, 9999999;
	mov.f32 	%f8, 0f00000000;
	@%p1 bra 	$L__BB0_4;
	mov.u32 	%r11, %nctaid.x;
	mul.lo.s32 	%r5, %r17, %r11;
$L__BB0_2:
	mov.u32 	%r6, %r16;
	add.s32 	%r16, %r6, %r5;
	setp.lt.s32 	%p2, %r16, 10000000;
	@%p2 bra 	$L__BB0_2;
	cvta.to.global.u64 	%rd4, %rd1;
	mul.wide.s32 	%rd5, %r6, 4;
	add.s64 	%rd6, %rd4, %rd5;
	ld.global.f32 	%f4, [%rd6];
	cvta.to.global.u64 	%rd7, %rd2;
	add.s64 	%rd8, %rd7, %rd5;
	ld.global.f32 	%f5, [%rd8];
	mul.f32 	%f8, %f4, %f5;
$L__BB0_4:
	shl.b32 	%r12, %r1, 2;
	mov.u32 	%r13, _ZZ15kernelVectorDotPfS_S_E11_sh_results;
	add.s32 	%r8, %r13, %r12;
	st.shared.f32 	[%r8], %f8;
	bar.sync 	0;
	setp.lt.u32 	%p3, %r17, 2;
	@%p3 bra 	$L__BB0_8;
$L__BB0_5:
	shr.u32 	%r10, %r17, 1;
	setp.ge.u32 	%p4, %r1, %r10;
	@%p4 bra 	$L__BB0_7;
	shl.b32 	%r14, %r10, 2;
	add.s32 	%r15, %r8, %r14;
	ld.shared.f32 	%f6, [%r15];
	st.shared.f32 	[%r8], %f6;
$L__BB0_7:
	bar.sync 	0;
	setp.gt.u32 	%p5, %r17, 3;
	mov.u32 	%r17, %r10;
	@%p5 bra 	$L__BB0_5;
$L__BB0_8:
	setp.ne.s32 	%p6, %r1, 0;
	@%p6 bra 	$L__BB0_10;
	ld.shared.f32 	%f7, [_ZZ15kernelVectorDotPfS_S_E11_sh_results];
	cvta.to.global.u64 	%rd9, %rd3;
	mul.wide.u32 	%rd10, %r2, 4;
	add.s64 	%rd11, %rd9, %rd10;
	st.global.f32 	[%rd11], %f7;
$L__BB0_10:
	ret;

}


// ===== COMPILED SASS (sm_100) =====

	.target	sm_100

	.elftype	@"ET_EXEC"


//--------------------- .note.nv.tkinfo           --------------------------
	.section	.note.nv.tkinfo,"",@"SHT_NOTE"
	.sectionflags	@"SHF_NOTE_NV_TKINFO"
	.tkinfo
        /*0018*/ 	.word	0x00000002
        /*0030*/ 	.string	""
        /*0030*/ 	.string	"ptxas"
        /*0030*/ 	.string	"Cuda compilation tools, release 13.0, V13.0.88"
        /*0030*/ 	.string	"Build cuda_13.0.r13.0/compiler.36424714_0"
        /*0030*/ 	.string	"-arch sm_100 -m 64 "



//--------------------- .note.nv.cuinfo           --------------------------
	.section	.note.nv.cuinfo,"",@"SHT_NOTE"
	.sectionflags	@"SHF_NOTE_NV_CUINFO"
        /*0018*/ 	.short	0x0002
        /*001a*/ 	.short	0x0064
        /*001c*/ 	.short	0x0082
	.zero		2


//--------------------- .nv.info                  --------------------------
	.section	.nv.info,"",@"SHT_CUDA_INFO"
	.align	4


	//----- nvinfo : EIATTR_REGCOUNT
	.align		4
        /*0000*/ 	.byte	0x04, 0x2f
        /*0002*/ 	.short	(.L_1 - .L_0)
	.align		4
.L_0:
        /*0004*/ 	.word	index@(_Z15kernelVectorDotPfS_S_)
        /*0008*/ 	.word	0x0000000c


	//----- nvinfo : EIATTR_FRAME_SIZE
	.align		4
.L_1:
        /*000c*/ 	.byte	0x04, 0x11
        /*000e*/ 	.short	(.L_3 - .L_2)
	.align		4
.L_2:
        /*0010*/ 	.word	index@(_Z15kernelVectorDotPfS_S_)
        /*0014*/ 	.word	0x00000000


	//----- nvinfo : EIATTR_MIN_STACK_SIZE
	.align		4
.L_3:
        /*0018*/ 	.byte	0x04, 0x12
        /*001a*/ 	.short	(.L_5 - .L_4)
	.align		4
.L_4:
        /*001c*/ 	.word	index@(_Z15kernelVectorDotPfS_S_)
        /*0020*/ 	.word	0x00000000
.L_5:


//--------------------- .nv.compat                --------------------------
	.section	.nv.compat,"",@"SHT_CUDA_COMPAT_INFO"
	.align	4
        /*0000*/ 	.byte	0x02, 0x09, 0x00, 0x00, 0x02, 0x02, 0x01, 0x00, 0x02, 0x05, 0x05, 0x00, 0x03, 0x07, 0x01, 0x01
        /*0010*/ 	.byte	0x02, 0x03, 0x00, 0x00, 0x02, 0x06, 0x01, 0x00, 0x04, 0x0b, 0x08, 0x00, 0x09, 0x00, 0x00, 0x00
        /*0020*/ 	.byte	0x00, 0x00, 0x00, 0x00


//--------------------- .nv.info._Z15kernelVectorDotPfS_S_ --------------------------
	.section	.nv.info._Z15kernelVectorDotPfS_S_,"",@"SHT_CUDA_INFO"
	.sectionflags	@""
	.align	4


	//----- nvinfo : EIATTR_CUDA_API_VERSION
	.align		4
        /*0000*/ 	.byte	0x04, 0x37
        /*0002*/ 	.short	(.L_7 - .L_6)
.L_6:
        /*0004*/ 	.word	0x00000082


	//----- nvinfo : EIATTR_KPARAM_INFO
	.align		4
.L_7:
        /*0008*/ 	.byte	0x04, 0x17
        /*000a*/ 	.short	(.L_9 - .L_8)
.L_8:
        /*000c*/ 	.word	0x00000000
        /*0010*/ 	.short	0x0002
        /*0012*/ 	.short	0x0010
        /*0014*/ 	.byte	0x00, 0xf5, 0x21, 0x00


	//----- nvinfo : EIATTR_KPARAM_INFO
	.align		4
.L_9:
        /*0018*/ 	.byte	0x04, 0x17
        /*001a*/ 	.short	(.L_11 - .L_10)
.L_10:
        /*001c*/ 	.word	0x00000000
        /*0020*/ 	.short	0x0001
        /*0022*/ 	.short	0x0008
        /*0024*/ 	.byte	0x00, 0xf5, 0x21, 0x00


	//----- nvinfo : EIATTR_KPARAM_INFO
	.align		4
.L_11:
        /*0028*/ 	.byte	0x04, 0x17
        /*002a*/ 	.short	(.L_13 - .L_12)
.L_12:
        /*002c*/ 	.word	0x00000000
        /*0030*/ 	.short	0x0000
        /*0032*/ 	.short	0x0000
        /*0034*/ 	.byte	0x00, 0xf5, 0x21, 0x00


	//----- nvinfo : EIATTR_SPARSE_MMA_MASK
	.align		4
.L_13:
        /*0038*/ 	.byte	0x03, 0x50
        /*003a*/ 	.short	0x0000


	//----- nvinfo : EIATTR_MAXREG_COUNT
	.align		4
        /*003c*/ 	.byte	0x03, 0x1b
        /*003e*/ 	.short	0x00ff


	//----- nvinfo : EIATTR_NUM_BARRIERS
	.align		4
        /*0040*/ 	.byte	0x02, 0x4c
        /*0042*/ 	.byte	0x01
	.zero		1


	//----- nvinfo : EIATTR_MERCURY_ISA_VERSION
	.align		4
        /*0044*/ 	.byte	0x03, 0x5f
        /*0046*/ 	.short	0x0101


	//----- nvinfo : EIATTR_VRC_CTA_INIT_COUNT
	.align		4
        /*0048*/ 	.byte	0x02, 0x4a
	.zero		1
	.zero		1


	//----- nvinfo : EIATTR_EXIT_INSTR_OFFSETS
	.align		4
        /*004c*/ 	.byte	0x04, 0x1c
        /*004e*/ 	.short	(.L_15 - .L_14)


	//   ....[0]....
.L_14:
        /*0050*/ 	.word	0x000002d0


	//   ....[1]....
        /*0054*/ 	.word	0x00000350


	//----- nvinfo : EIATTR_CRS_STACK_SIZE
	.align		4
.L_15:
        /*0058*/ 	.byte	0x04, 0x1e
        /*005a*/ 	.short	(.L_17 - .L_16)
.L_16:
        /*005c*/ 	.word	0x00000000


	//----- nvinfo : EIATTR_CBANK_PARAM_SIZE
	.align		4
.L_17:
        /*0060*/ 	.byte	0x03, 0x19
        /*0062*/ 	.short	0x0018


	//----- nvinfo : EIATTR_PARAM_CBANK
	.align		4
        /*0064*/ 	.byte	0x04, 0x0a
        /*0066*/ 	.short	(.L_19 - .L_18)
	.align		4
.L_18:
        /*0068*/ 	.word	index@(.nv.constant0._Z15kernelVectorDotPfS_S_)
        /*006c*/ 	.short	0x0380
        /*006e*/ 	.short	0x0018


	//----- nvinfo : EIATTR_SW_WAR
	.align		4
.L_19:
        /*0070*/ 	.byte	0x04, 0x36
        /*0072*/ 	.short	(.L_21 - .L_20)
.L_20:
        /*0074*/ 	.word	0x00000008
.L_21:


//--------------------- .nv.callgraph             --------------------------
	.section	.nv.callgraph,"",@"SHT_CUDA_CALLGRAPH"
	.align	4
	.sectionentsize	8
	.align		4
        /*0000*/ 	.word	0x00000000
	.align		4
        /*0004*/ 	.word	0xffffffff
	.align		4
        /*0008*/ 	.word	0x00000000
	.align		4
        /*000c*/ 	.word	0xfffffffe
	.align		4
        /*0010*/ 	.word	0x00000000
	.align		4
        /*0014*/ 	.word	0xfffffffd
	.align		4
        /*0018*/ 	.word	0x00000000
	.align		4
        /*001c*/ 	.word	0xfffffffc


//--------------------- .text._Z15kernelVectorDotPfS_S_ --------------------------
	.section	.text._Z15kernelVectorDotPfS_S_,"ax",@progbits
	.align	128
        .global         _Z15kernelVectorDotPfS_S_
        .type           _Z15kernelVectorDotPfS_S_,@function
        .size           _Z15kernelVectorDotPfS_S_,(.L_x_7 - _Z15kernelVectorDotPfS_S_)
        .other          _Z15kernelVectorDotPfS_S_,@"STO_CUDA_ENTRY STV_DEFAULT"
_Z15kernelVectorDotPfS_S_:
.text._Z15kernelVectorDotPfS_S_:
[----:B------:R-:W-:Y:S01]  /*0000*/  LDC R1, c[0x0][0x37c] ;  /* 0x0000df00ff017b82 */ /* 0x000fe20000000800 */
[----:B------:R-:W0:Y:S01]  /*0010*/  S2R R8, SR_TID.X ;  /* 0x0000000000087919 */ /* 0x000e220000002100 */
[----:B------:R-:W1:Y:S01]  /*0020*/  LDCU UR4, c[0x0][0x360] ;  /* 0x00006c00ff0477ac */ /* 0x000e620008000800 */
[----:B------:R-:W-:Y:S01]  /*0030*/  BSSY.RECONVERGENT B0, `(.L_x_0) ;  /* 0x0000017000007945 */ /* 0x000fe20003800200 */
[----:B------:R-:W-:Y:S01]  /*0040*/  IMAD.MOV.U32 R7, RZ, RZ, RZ ;  /* 0x000000ffff077224 */ /* 0x000fe200078e00ff */
[----:B------:R-:W0:Y:S01]  /*0050*/  S2R R9, SR_CTAID.X ;  /* 0x0000000000097919 */ /* 0x000e220000002500 */
[----:B------:R-:W2:Y:S01]  /*0060*/  LDCU.64 UR6, c[0x0][0x358] ;  /* 0x00006b00ff0677ac */ /* 0x000ea20008000a00 */
[----:B-1----:R-:W-:Y:S02]  /*0070*/  IMAD.U32 R6, RZ, RZ, UR4 ;  /* 0x00000004ff067e24 */ /* 0x002fe4000f8e00ff */
[----:B0-----:R-:W-:-:S05]  /*0080*/  IMAD R0, R9, UR4, R8 ;  /* 0x0000000409007c24 */ /* 0x001fca000f8e0208 */
[----:B------:R-:W-:-:S13]  /*0090*/  ISETP.GT.AND P0, PT, R0, 0x98967f, PT ;  /* 0x0098967f0000780c */ /* 0x000fda0003f04270 */
[----:B--2---:R-:W-:Y:S05]  /*00a0*/  @P0 BRA `(.L_x_1) ;  /* 0x00000000003c0947 */ /* 0x004fea0003800000 */
[----:B------:R-:W0:Y:S01]  /*00b0*/  LDCU UR4, c[0x0][0x370] ;  /* 0x00006e00ff0477ac */ /* 0x000e220008000800 */
[----:B------:R-:W-:Y:S01]  /*00c0*/  BSSY.RECONVERGENT B1, `(.L_x_2) ;  /* 0x0000006000017945 */ /* 0x000fe20003800200 */
[----:B0-----:R-:W-:-:S07]  /*00d0*/  IMAD R3, R6, UR4, RZ ;  /* 0x0000000406037c24 */ /* 0x001fce000f8e02ff */
.L_x_3:
[----:B------:R-:W-:Y:S01]  /*00e0*/  MOV R7, R0 ;  /* 0x0000000000077202 */ /* 0x000fe20000000f00 */
[----:B------:R-:W-:-:S05]  /*00f0*/  IMAD.IADD R0, R3, 0x1, R0 ;  /* 0x0000000103007824 */ /* 0x000fca00078e0200 */
[----:B------:R-:W-:-:S13]  /*0100*/  ISETP.GE.AND P0, PT, R0, 0x989680, PT ;  /* 0x009896800000780c */ /* 0x000fda0003f06270 */
[----:B------:R-:W-:Y:S05]  /*0110*/  @!P0 BRA `(.L_x_3) ;  /* 0xfffffffc00f08947 */ /* 0x000fea000383ffff */
[----:B------:R-:W-:Y:S05]  /*0120*/  BSYNC.RECONVERGENT B1 ;  /* 0x0000000000017941 */ /* 0x000fea0003800200 */
.L_x_2:
[----:B------:R-:W0:Y:S08]  /*0130*/  LDC.64 R2, c[0x0][0x380] ;  /* 0x0000e000ff027b82 */ /* 0x000e300000000a00 */
[----:B------:R-:W1:Y:S01]  /*0140*/  LDC.64 R4, c[0x0][0x388] ;  /* 0x0000e200ff047b82 */ /* 0x000e620000000a00 */
[----:B0-----:R-:W-:-:S06]  /*0150*/  IMAD.WIDE R2, R7, 0x4, R2 ;  /* 0x0000000407027825 */ /* 0x001fcc00078e0202 */
[----:B------:R-:W2:Y:S01]  /*0160*/  LDG.E R2, desc[UR6][R2.64] ;  /* 0x0000000602027981 */ /* 0x000ea2000c1e1900 */
[----:B-1----:R-:W-:-:S06]  /*0170*/  IMAD.WIDE R4, R7, 0x4, R4 ;  /* 0x0000000407047825 */ /* 0x002fcc00078e0204 */
[----:B------:R-:W2:Y:S02]  /*0180*/  LDG.E R5, desc[UR6][R4.64] ;  /* 0x0000000604057981 */ /* 0x000ea4000c1e1900 */
[----:B--2---:R-:W-:-:S07]  /*0190*/  FMUL R7, R2, R5 ;  /* 0x0000000502077220 */ /* 0x004fce0000400000 */
.L_x_1:
[----:B------:R-:W-:Y:S05]  /*01a0*/  BSYNC.RECONVERGENT B0 ;  /* 0x0000000000007941 */ /* 0x000fea0003800200 */
.L_x_0:
[----:B------:R-:W0:Y:S01]  /*01b0*/  S2UR UR5, SR_CgaCtaId ;  /* 0x00000000000579c3 */ /* 0x000e220000008800 */
[----:B------:R-:W-:Y:S01]  /*01c0*/  UMOV UR4, 0x400 ;  /* 0x0000040000047882 */ /* 0x000fe20000000000 */
[----:B------:R-:W-:Y:S02]  /*01d0*/  ISETP.GE.U32.AND P1, PT, R6, 0x2, PT ;  /* 0x000000020600780c */ /* 0x000fe40003f26070 */
[----:B------:R-:W-:Y:S01]  /*01e0*/  ISETP.NE.AND P0, PT, R8, RZ, PT ;  /* 0x000000ff0800720c */ /* 0x000fe20003f05270 */
[----:B0-----:R-:W-:-:S06]  /*01f0*/  ULEA UR4, UR5, UR4, 0x18 ;  /* 0x0000000405047291 */ /* 0x001fcc000f8ec0ff */
[----:B------:R-:W-:-:S05]  /*0200*/  LEA R0, R8, UR4, 0x2 ;  /* 0x0000000408007c11 */ /* 0x000fca000f8e10ff */
[----:B------:R0:W-:Y:S01]  /*0210*/  STS [R0], R7 ;  /* 0x0000000700007388 */ /* 0x0001e20000000800 */
[----:B------:R-:W-:Y:S06]  /*0220*/  BAR.SYNC.DEFER_BLOCKING 0x0 ;  /* 0x0000000000007b1d */ /* 0x000fec0000010000 */
[----:B------:R-:W-:Y:S05]  /*0230*/  @!P1 BRA `(.L_x_4) ;  /* 0x0000000000249947 */ /* 0x000fea0003800000 */
.L_x_5:
[----:B------:R-:W-:-:S04]  /*0240*/  SHF.R.U32.HI R5, RZ, 0x1, R6 ;  /* 0x00000001ff057819 */ /* 0x000fc80000011606 */
[----:B------:R-:W-:-:S13]  /*0250*/  ISETP.GE.U32.AND P1, PT, R8, R5, PT ;  /* 0x000000050800720c */ /* 0x000fda0003f26070 */
[----:B------:R-:W-:-:S05]  /*0260*/  @!P1 LEA R2, R5, R0, 0x2 ;  /* 0x0000000005029211 */ /* 0x000fca00078e10ff */
[----:B------:R-:W1:Y:S04]  /*0270*/  @!P1 LDS R3, [R2] ;  /* 0x0000000002039984 */ /* 0x000e680000000800 */
[----:B-1----:R1:W-:Y:S01]  /*0280*/  @!P1 STS [R0], R3 ;  /* 0x0000000300009388 */ /* 0x0023e20000000800 */
[----:B------:R-:W-:Y:S01]  /*0290*/  BAR.SYNC.DEFER_BLOCKING 0x0 ;  /* 0x0000000000007b1d */ /* 0x000fe20000010000 */
[----:B------:R-:W-:Y:S01]  /*02a0*/  ISETP.GT.U32.AND P1, PT, R6, 0x3, PT ;  /* 0x000000030600780c */ /* 0x000fe20003f24070 */
[----:B------:R-:W-:-:S12]  /*02b0*/  IMAD.MOV.U32 R6, RZ, RZ, R5 ;  /* 0x000000ffff067224 */ /* 0x000fd800078e0005 */
[----:B-1----:R-:W-:Y:S05]  /*02c0*/  @P1 BRA `(.L_x_5) ;  /* 0xfffffffc00dc1947 */ /* 0x002fea000383ffff */
.L_x_4:
[----:B------:R-:W-:Y:S05]  /*02d0*/  @P0 EXIT ;  /* 0x000000000000094d */ /* 0x000fea0003800000 */
[----:B------:R-:W1:Y:S01]  /*02e0*/  S2UR UR5, SR_CgaCtaId ;  /* 0x00000000000579c3 */ /* 0x000e620000008800 */
[----:B------:R-:W-:-:S07]  /*02f0*/  UMOV UR4, 0x400 ;  /* 0x0000040000047882 */ /* 0x000fce0000000000 */
[----:B------:R-:W2:Y:S01]  /*0300*/  LDC.64 R2, c[0x0][0x390] ;  /* 0x0000e400ff027b82 */ /* 0x000ea20000000a00 */
[----:B-1----:R-:W-:Y:S01]  /*0310*/  ULEA UR4, UR5, UR4, 0x18 ;  /* 0x0000000405047291 */ /* 0x002fe2000f8ec0ff */
[----:B--2---:R-:W-:-:S08]  /*0320*/  IMAD.WIDE.U32 R2, R9, 0x4, R2 ;  /* 0x0000000409027825 */ /* 0x004fd000078e0002 */
[----:B------:R-:W1:Y:S04]  /*0330*/  LDS R5, [UR4] ;  /* 0x00000004ff057984 */ /* 0x000e680008000800 */
[----:B-1----:R-:W-:Y:S01]  /*0340*/  STG.E desc[UR6][R2.64], R5 ;  /* 0x0000000502007986 */ /* 0x002fe2000c101906 */
[----:B------:R-:W-:Y:S05]  /*0350*/  EXIT ;  /* 0x000000000000794d */ /* 0x000fea0003800000 */
.L_x_6:
[----:B------:R-:W-:-:S00]  /*0360*/  BRA `(.L_x_6) ;  /* 0xfffffffc00fc7947 */ /* 0x000fc0000383ffff */
[----:B------:R-:W-:-:S00]  /*0370*/  NOP ;  /* 0x0000000000007918 */ /* 0x000fc00000000000 */
        /* <DEDUP_REMOVED lines=8> */
.L_x_7:


//--------------------- .nv.shared._Z15kernelVectorDotPfS_S_ --------------------------
	.section	.nv.shared._Z15kernelVectorDotPfS_S_,"aw",@nobits
	.sectionflags	@""
	.align	4
.nv.shared._Z15kernelVectorDotPfS_S_:
	.zero		1536


//--------------------- .nv.shared.reserved.0     --------------------------
	.section	.nv.shared.reserved.0,"aw",@nobits
	.weak		__nv_reservedSMEM_offset_0_alias
	.size		__nv_reservedSMEM_offset_0_alias, 0, 64
	.other		__nv_reservedSMEM_offset_0_alias,@"STO_CUDA_RESERVED_SHARED STV_DEFAULT"
__nv_reservedSMEM_offset_0_alias:
	.zero		0
	.zero		64


//--------------------- .nv.constant0._Z15kernelVectorDotPfS_S_ --------------------------
	.section	.nv.constant0._Z15kernelVectorDotPfS_S_,"a",@progbits
	.sectionflags	@""
	.align	4
.nv.constant0._Z15kernelVectorDotPfS_S_:
	.zero		920


//--------------------- SYMBOLS --------------------------

	.type		.nv.reservedSmem.offset0,@object
	.size		.nv.reservedSmem.offset0,0x4
	.type		.nv.reservedSmem.cap,@object
	.size		.nv.reservedSmem.cap,0x4
